	.headerflags	@"EF_CUDA_TEXMODE_UNIFIED EF_CUDA_64BIT_ADDRESS EF_CUDA_ACCELERATORS EF_CUDA_SM90 EF_CUDA_VIRTUAL_SM(EF_CUDA_SM90)"
	.elftype	@"ET_EXEC"


//--------------------- .nv.info                  --------------------------
	.section	.nv.info,"",@"SHT_CUDA_INFO"
	.align	4


	//----- nvinfo : EIATTR_REGCOUNT
	.align		4
        /*0000*/ 	.byte	0x04, 0x2f
        /*0002*/ 	.short	(.L_2 - .L_1)
	.align		4
.L_1:
        /*0004*/ 	.word	index@(triton_poi_fused_add_reflection_pad2d_11)
        /*0008*/ 	.word	0x00000016


	//----- nvinfo : EIATTR_MIN_STACK_SIZE
	.align		4
.L_2:
        /*000c*/ 	.byte	0x04, 0x12
        /*000e*/ 	.short	(.L_4 - .L_3)
	.align		4
.L_3:
        /*0010*/ 	.word	index@(triton_poi_fused_add_reflection_pad2d_11)
        /*0014*/ 	.word	0x00000000


	//----- nvinfo : EIATTR_FRAME_SIZE
	.align		4
.L_4:
        /*0018*/ 	.byte	0x04, 0x11
        /*001a*/ 	.short	(.L_6 - .L_5)
	.align		4
.L_5:
        /*001c*/ 	.word	index@(triton_poi_fused_add_reflection_pad2d_11)
        /*0020*/ 	.word	0x00000000


	//----- nvinfo : EIATTR_MIN_STACK_SIZE
	.align		4
.L_6:
        /*0024*/ 	.byte	0x04, 0x12
        /*0026*/ 	.short	(.L_8 - .L_7)
	.align		4
.L_7:
        /*0028*/ 	.word	index@(triton_poi_fused_add_reflection_pad2d_11)
        /*002c*/ 	.word	0x00000000
.L_8:


//--------------------- .nv.info.triton_poi_fused_add_reflection_pad2d_11 --------------------------
	.section	.nv.info.triton_poi_fused_add_reflection_pad2d_11,"",@"SHT_CUDA_INFO"
	.sectionflags	@""
	.align	4


	//----- nvinfo : EIATTR_CUDA_API_VERSION
	.align		4
        /*0000*/ 	.byte	0x04, 0x37
        /*0002*/ 	.short	(.L_10 - .L_9)
.L_9:
        /*0004*/ 	.word	0x0000007c


	//----- nvinfo : EIATTR_KPARAM_INFO
	.align		4
.L_10:
        /*0008*/ 	.byte	0x04, 0x17
        /*000a*/ 	.short	(.L_12 - .L_11)
.L_11:
        /*000c*/ 	.word	0x00000000
        /*0010*/ 	.short	0x0005
        /*0012*/ 	.short	0x0028
        /*0014*/ 	.byte	0x00, 0xf0, 0x11, 0x00


	//----- nvinfo : EIATTR_KPARAM_INFO
	.align		4
.L_12:
        /*0018*/ 	.byte	0x04, 0x17
        /*001a*/ 	.short	(.L_14 - .L_13)
.L_13:
        /*001c*/ 	.word	0x00000000
        /*0020*/ 	.short	0x0004
        /*0022*/ 	.short	0x0020
        /*0024*/ 	.byte	0x00, 0xf4, 0x21, 0x00


	//----- nvinfo : EIATTR_KPARAM_INFO
	.align		4
.L_14:
        /*0028*/ 	.byte	0x04, 0x17
        /*002a*/ 	.short	(.L_16 - .L_15)
.L_15:
        /*002c*/ 	.word	0x00000000
        /*0030*/ 	.short	0x0003
        /*0032*/ 	.short	0x0018
        /*0034*/ 	.byte	0x00, 0xf4, 0x21, 0x00


	//----- nvinfo : EIATTR_KPARAM_INFO
	.align		4
.L_16:
        /*0038*/ 	.byte	0x04, 0x17
        /*003a*/ 	.short	(.L_18 - .L_17)
.L_17:
        /*003c*/ 	.word	0x00000000
        /*0040*/ 	.short	0x0002
        /*0042*/ 	.short	0x0010
        /*0044*/ 	.byte	0x00, 0xf4, 0x21, 0x00


	//----- nvinfo : EIATTR_KPARAM_INFO
	.align		4
.L_18:
        /*0048*/ 	.byte	0x04, 0x17
        /*004a*/ 	.short	(.L_20 - .L_19)
.L_19:
        /*004c*/ 	.word	0x00000000
        /*0050*/ 	.short	0x0001
        /*0052*/ 	.short	0x0008
        /*0054*/ 	.byte	0x00, 0xf4, 0x21, 0x00


	//----- nvinfo : EIATTR_KPARAM_INFO
	.align		4
.L_20:
        /*0058*/ 	.byte	0x04, 0x17
        /*005a*/ 	.short	(.L_22 - .L_21)
.L_21:
        /*005c*/ 	.word	0x00000000
        /*0060*/ 	.short	0x0000
        /*0062*/ 	.short	0x0000
        /*0064*/ 	.byte	0x00, 0xf4, 0x21, 0x00


	//----- nvinfo : EIATTR_SPARSE_MMA_MASK
	.align		4
.L_22:
        /*0068*/ 	.byte	0x03, 0x50
        /*006a*/ 	.short	0x0000


	//----- nvinfo : EIATTR_MAXREG_COUNT
	.align		4
        /*006c*/ 	.byte	0x03, 0x1b
        /*006e*/ 	.short	0x00ff


	//----- nvinfo : EIATTR_EXIT_INSTR_OFFSETS
	.align		4
        /*0070*/ 	.byte	0x04, 0x1c
        /*0072*/ 	.short	(.L_24 - .L_23)


	//   ....[0]....
.L_23:
        /*0074*/ 	.word	0x00000460


	//----- nvinfo : EIATTR_REQNTID
	.align		4
.L_24:
        /*0078*/ 	.byte	0x04, 0x10
        /*007a*/ 	.short	(.L_26 - .L_25)
.L_25:
        /*007c*/ 	.word	0x00000100
        /*0080*/ 	.word	0x00000001
        /*0084*/ 	.word	0x00000001


	//----- nvinfo : EIATTR_CBANK_PARAM_SIZE
	.align		4
.L_26:
        /*0088*/ 	.byte	0x03, 0x19
        /*008a*/ 	.short	0x002c


	//----- nvinfo : EIATTR_PARAM_CBANK
	.align		4
        /*008c*/ 	.byte	0x04, 0x0a
        /*008e*/ 	.short	(.L_28 - .L_27)
	.align		4
.L_27:
        /*0090*/ 	.word	index@(.nv.constant0.triton_poi_fused_add_reflection_pad2d_11)
        /*0094*/ 	.short	0x0210
        /*0096*/ 	.short	0x002c


	//----- nvinfo : EIATTR_SW_WAR
	.align		4
.L_28:
        /*0098*/ 	.byte	0x04, 0x36
        /*009a*/ 	.short	(.L_30 - .L_29)
.L_29:
        /*009c*/ 	.word	0x00000008
.L_30:


//--------------------- .nv.callgraph             --------------------------
	.section	.nv.callgraph,"",@"SHT_CUDA_CALLGRAPH"
	.align	4
	.sectionentsize	8
	.align		4
        /*0000*/ 	.word	0x00000000
	.align		4
        /*0004*/ 	.word	0xffffffff
	.align		4
        /*0008*/ 	.word	0x00000000
	.align		4
        /*000c*/ 	.word	0xfffffffe
	.align		4
        /*0010*/ 	.word	0x00000000
	.align		4
        /*0014*/ 	.word	0xfffffffd
	.align		4
        /*0018*/ 	.word	0x00000000
	.align		4
        /*001c*/ 	.word	0xfffffffc


//--------------------- .nv.constant4             --------------------------
	.section	.nv.constant4,"a",@progbits
	.align	8
	.align		8
.nv.constant4:
        /*0000*/ 	.dword	_$_str


//--------------------- .text.triton_poi_fused_add_reflection_pad2d_11 --------------------------
	.section	.text.triton_poi_fused_add_reflection_pad2d_11,"ax",@progbits
	.align	128
        .global         triton_poi_fused_add_reflection_pad2d_11
        .type           triton_poi_fused_add_reflection_pad2d_11,@function
        .size           triton_poi_fused_add_reflection_pad2d_11,(.L_x_1 - triton_poi_fused_add_reflection_pad2d_11)
        .other          triton_poi_fused_add_reflection_pad2d_11,@"STO_CUDA_ENTRY STV_DEFAULT"
triton_poi_fused_add_reflection_pad2d_11:
.text.triton_poi_fused_add_reflection_pad2d_11:
[----:B------:R-:W-:Y:S01]  /*0000*/  LDC R1, c[0x0][0x28] ;  /* 0x00000a00ff017b82 */ /* 0x000fe20000000800 */
[----:B------:R-:W1:Y:S01]  /*0010*/  S2R R0, SR_TID.X ;  /* 0x0000000000007919 */ /* 0x000e620000002100 */
[----:B------:R-:W-:Y:S01]  /*0020*/  ULDC.64 UR4, c[0x0][0x208] ;  /* 0x0000820000047ab9 */ /* 0x000fe20000000a00 */
[----:B------:R-:W2:Y:S01]  /*0030*/  S2R R3, SR_CTAID.X ;  /* 0x0000000000037919 */ /* 0x000ea20000002500 */
[----:B-1----:R-:W-:-:S04]  /*0040*/  SHF.L.U32 R0, R0, 0x1, RZ ;  /* 0x0000000100007819 */ /* 0x002fc800000006ff */
[----:B------:R-:W-:-:S05]  /*0050*/  LOP3.LUT R0, R0, 0x1fe, RZ, 0xc0, !PT ;  /* 0x000001fe00007812 */ /* 0x000fca00078ec0ff */
[----:B--2---:R-:W-:-:S04]  /*0060*/  IMAD R0, R3, 0x200, R0 ;  /* 0x0000020003007824 */ /* 0x004fc800078e0200 */
[----:B------:R-:W-:Y:S01]  /*0070*/  IMAD.HI R2, R0, 0x38e38e39, RZ ;  /* 0x38e38e3900027827 */ /* 0x000fe200078e02ff */
[----:B------:R-:W-:-:S03]  /*0080*/  IADD3 R4, R0, 0x1, RZ ;  /* 0x0000000100047810 */ /* 0x000fc60007ffe0ff */
[----:B------:R-:W-:Y:S01]  /*0090*/  IMAD.HI R11, R0, 0x1948b0fd, RZ ;  /* 0x1948b0fd000b7827 */ /* 0x000fe200078e02ff */
[----:B------:R-:W-:-:S04]  /*00a0*/  SHF.R.U32.HI R3, RZ, 0x1f, R2 ;  /* 0x0000001fff037819 */ /* 0x000fc80000011602 */
[----:B------:R-:W-:Y:S01]  /*00b0*/  LEA.HI.SX32 R5, R2, R3, 0x1e ;  /* 0x0000000302057211 */ /* 0x000fe200078ff2ff */
[----:B------:R-:W-:Y:S01]  /*00c0*/  IMAD.HI R2, R4, 0x38e38e39, RZ ;  /* 0x38e38e3904027827 */ /* 0x000fe200078e02ff */
[----:B------:R-:W-:-:S03]  /*00d0*/  SHF.R.U32.HI R8, RZ, 0x1f, R11 ;  /* 0x0000001fff087819 */ /* 0x000fc6000001160b */
[----:B------:R-:W-:Y:S01]  /*00e0*/  IMAD.HI R6, R5, 0x38e38e39, RZ ;  /* 0x38e38e3905067827 */ /* 0x000fe200078e02ff */
[----:B------:R-:W-:Y:S02]  /*00f0*/  SHF.R.U32.HI R3, RZ, 0x1f, R2 ;  /* 0x0000001fff037819 */ /* 0x000fe40000011602 */
[----:B------:R-:W-:Y:S02]  /*0100*/  LEA.HI.SX32 R11, R11, R8, 0x1b ;  /* 0x000000080b0b7211 */ /* 0x000fe400078fdaff */
[----:B------:R-:W-:Y:S02]  /*0110*/  SHF.R.U32.HI R9, RZ, 0x1f, R6 ;  /* 0x0000001fff097819 */ /* 0x000fe40000011606 */
[----:B------:R-:W-:Y:S02]  /*0120*/  LEA.HI.SX32 R7, R2, R3, 0x1e ;  /* 0x0000000302077211 */ /* 0x000fe400078ff2ff */
[----:B------:R-:W-:Y:S01]  /*0130*/  LEA.HI.SX32 R9, R6, R9, 0x1e ;  /* 0x0000000906097211 */ /* 0x000fe200078ff2ff */
[----:B------:R-:W-:Y:S01]  /*0140*/  IMAD R6, R5, 0x12, RZ ;  /* 0x0000001205067824 */ /* 0x000fe200078e02ff */
[----:B------:R-:W1:Y:S01]  /*0150*/  LDC.64 R2, c[0x0][0x228] ;  /* 0x00008a00ff027b82 */ /* 0x000e620000000a00 */
[----:B------:R-:W-:-:S02]  /*0160*/  IMAD R7, R7, 0x12, RZ ;  /* 0x0000001207077824 */ /* 0x000fc400078e02ff */
[----:B------:R-:W-:Y:S01]  /*0170*/  IMAD R9, R9, 0x12, RZ ;  /* 0x0000001209097824 */ /* 0x000fe200078e02ff */
[----:B------:R-:W-:Y:S02]  /*0180*/  LOP3.LUT R13, RZ, R6, RZ, 0x33, !PT ;  /* 0x00000006ff0d7212 */ /* 0x000fe400078e33ff */
[----:B------:R-:W-:Y:S02]  /*0190*/  LOP3.LUT R7, RZ, R7, RZ, 0x33, !PT ;  /* 0x00000007ff077212 */ /* 0x000fe400078e33ff */
[----:B------:R-:W-:Y:S01]  /*01a0*/  LOP3.LUT R6, RZ, R9, RZ, 0x33, !PT ;  /* 0x00000009ff067212 */ /* 0x000fe200078e33ff */
[----:B------:R-:W-:Y:S01]  /*01b0*/  IMAD.IADD R13, R0, 0x1, R13 ;  /* 0x00000001000d7824 */ /* 0x000fe200078e020d */
[----:B------:R-:W-:Y:S01]  /*01c0*/  IADD3 R7, R4, R7, RZ ;  /* 0x0000000704077210 */ /* 0x000fe20007ffe0ff */
[----:B------:R-:W2:Y:S02]  /*01d0*/  LDC.64 R8, c[0x0][0x220] ;  /* 0x00008800ff087b82 */ /* 0x000ea40000000a00 */
[----:B------:R-:W-:Y:S01]  /*01e0*/  IMAD.IADD R5, R5, 0x1, R6 ;  /* 0x0000000105057824 */ /* 0x000fe200078e0206 */
[----:B------:R-:W-:-:S02]  /*01f0*/  IABS R10, R13 ;  /* 0x0000000d000a7213 */ /* 0x000fc40000000000 */
[----:B------:R-:W-:Y:S02]  /*0200*/  IABS R12, R7 ;  /* 0x00000007000c7213 */ /* 0x000fe40000000000 */
[----:B------:R-:W-:Y:S01]  /*0210*/  IADD3 R10, R10, -0xf, RZ ;  /* 0xfffffff10a0a7810 */ /* 0x000fe20007ffe0ff */
[----:B------:R-:W3:Y:S01]  /*0220*/  LDC.64 R6, c[0x0][0x218] ;  /* 0x00008600ff067b82 */ /* 0x000ee20000000a00 */
[----:B------:R-:W-:Y:S01]  /*0230*/  IABS R13, R5 ;  /* 0x00000005000d7213 */ /* 0x000fe20000000000 */
[----:B------:R-:W-:Y:S01]  /*0240*/  VIADD R12, R12, 0xfffffff1 ;  /* 0xfffffff10c0c7836 */ /* 0x000fe20000000000 */
[----:B------:R-:W-:Y:S02]  /*0250*/  IABS R14, R10 ;  /* 0x0000000a000e7213 */ /* 0x000fe40000000000 */
[----:B------:R-:W-:Y:S01]  /*0260*/  IADD3 R10, R13, -0xf, RZ ;  /* 0xfffffff10d0a7810 */ /* 0x000fe20007ffe0ff */
[C---:B-1----:R-:W-:Y:S01]  /*0270*/  IMAD.WIDE R2, R11.reuse, 0x4, R2 ;  /* 0x000000040b027825 */ /* 0x042fe200078e0202 */
[----:B------:R-:W-:Y:S01]  /*0280*/  IABS R15, R12 ;  /* 0x0000000c000f7213 */ /* 0x000fe20000000000 */
[----:B------:R-:W1:Y:S01]  /*0290*/  LDC.64 R4, c[0x0][0x210] ;  /* 0x00008400ff047b82 */ /* 0x000e620000000a00 */
[----:B------:R-:W-:-:S02]  /*02a0*/  LEA R12, R11, 0xff, 0x8 ;  /* 0x000000ff0b0c7811 */ /* 0x000fc400078e40ff */
[----:B------:R-:W-:Y:S01]  /*02b0*/  MOV R13, R14 ;  /* 0x0000000e000d7202 */ /* 0x000fe20000000f00 */
[----:B------:R4:W5:Y:S01]  /*02c0*/  LDG.E.EL R2, desc[UR4][R2.64] ;  /* 0x0000000402027981 */ /* 0x000962000c2e1900 */
[----:B------:R-:W-:-:S03]  /*02d0*/  IABS R17, R10 ;  /* 0x0000000a00117213 */ /* 0x000fc60000000000 */
[----:B------:R-:W-:Y:S01]  /*02e0*/  IMAD.IADD R10, R12, 0x1, -R13 ;  /* 0x000000010c0a7824 */ /* 0x000fe200078e0a0d */
[----:B------:R-:W-:-:S03]  /*02f0*/  IADD3 R12, R12, -R15, RZ ;  /* 0x8000000f0c0c7210 */ /* 0x000fc60007ffe0ff */
[C---:B------:R-:W-:Y:S02]  /*0300*/  IMAD R15, R17.reuse, -0x10, R10 ;  /* 0xfffffff0110f7824 */ /* 0x040fe400078e020a */
[----:B------:R-:W-:Y:S02]  /*0310*/  IMAD R17, R17, -0x10, R12 ;  /* 0xfffffff011117824 */ /* 0x000fe400078e020c */
[----:B--2---:R-:W-:-:S04]  /*0320*/  IMAD.WIDE R12, R11, 0x4, R8 ;  /* 0x000000040b0c7825 */ /* 0x004fc800078e0208 */
[--C-:B---3--:R-:W-:Y:S02]  /*0330*/  IMAD.WIDE R8, R15, 0x4, R6.reuse ;  /* 0x000000040f087825 */ /* 0x108fe400078e0206 */
[----:B------:R-:W2:Y:S02]  /*0340*/  LDG.E.EL R13, desc[UR4][R12.64] ;  /* 0x000000040c0d7981 */ /* 0x000ea4000c2e1900 */
[----:B------:R-:W-:Y:S02]  /*0350*/  IMAD.WIDE R10, R17, 0x4, R6 ;  /* 0x00000004110a7825 */ /* 0x000fe400078e0206 */
[----:B------:R-:W2:Y:S02]  /*0360*/  LDG.E.EL R8, desc[UR4][R8.64] ;  /* 0x0000000408087981 */ /* 0x000ea4000c2e1900 */
[--C-:B-1----:R-:W-:Y:S02]  /*0370*/  IMAD.WIDE R6, R15, 0x4, R4.reuse ;  /* 0x000000040f067825 */ /* 0x102fe400078e0204 */
[----:B------:R-:W3:Y:S01]  /*0380*/  LDG.E.EL R10, desc[UR4][R10.64] ;  /* 0x000000040a0a7981 */ /* 0x000ee2000c2e1900 */
[----:B----4-:R-:W-:Y:S01]  /*0390*/  HFMA2.MMA R3, -RZ, RZ, 0.9375, 0 ;  /* 0x3b800000ff037435 */ /* 0x010fe200000001ff */
[----:B------:R-:W-:Y:S01]  /*03a0*/  IMAD.WIDE R4, R17, 0x4, R4 ;  /* 0x0000000411047825 */ /* 0x000fe200078e0204 */
[----:B------:R-:W1:Y:S01]  /*03b0*/  LDC.64 R14, c[0x0][0x230] ;  /* 0x00008c00ff0e7b82 */ /* 0x000e620000000a00 */
[----:B------:R-:W4:Y:S04]  /*03c0*/  LDG.E.EL R6, desc[UR4][R6.64] ;  /* 0x0000000406067981 */ /* 0x000f28000c2e1900 */
[----:B------:R-:W4:Y:S03]  /*03d0*/  LDG.E.EL R4, desc[UR4][R4.64] ;  /* 0x0000000404047981 */ /* 0x000f26000c2e1900 */
[----:B-----5:R-:W-:-:S04]  /*03e0*/  FFMA R16, R2, R3, 9.9999997473787516356e-06 ;  /* 0x3727c5ac02107423 */ /* 0x020fc80000000003 */
[----:B------:R-:W4:Y:S01]  /*03f0*/  MUFU.RSQ R17, R16 ;  /* 0x0000001000117308 */ /* 0x000f220000001400 */
[----:B-1----:R-:W-:-:S04]  /*0400*/  IMAD.WIDE R2, R0, 0x4, R14 ;  /* 0x0000000400027825 */ /* 0x002fc800078e020e */
[--C-:B--2---:R-:W-:Y:S01]  /*0410*/  FADD R18, R8, -R13.reuse ;  /* 0x8000000d08127221 */ /* 0x104fe20000000000 */
[----:B---3--:R-:W-:-:S03]  /*0420*/  FADD R19, R10, -R13 ;  /* 0x8000000d0a137221 */ /* 0x008fc60000000000 */
[C---:B----4-:R-:W-:Y:S01]  /*0430*/  FFMA R18, R17.reuse, R18, R6 ;  /* 0x0000001211127223 */ /* 0x050fe20000000006 */
[----:B------:R-:W-:-:S05]  /*0440*/  FFMA R19, R17, R19, R4 ;  /* 0x0000001311137223 */ /* 0x000fca0000000004 */
[----:B------:R-:W-:Y:S01]  /*0450*/  STG.E.64 desc[UR4][R2.64], R18 ;  /* 0x0000001202007986 */ /* 0x000fe2000c101b04 */
[----:B------:R-:W-:Y:S05]  /*0460*/  EXIT ;  /* 0x000000000000794d */ /* 0x000fea0003800000 */
.L_x_0:
[----:B------:R-:W-:-:S00]  /*0470*/  BRA `(.L_x_0) ;  /* 0xfffffffc00fc7947 */ /* 0x000fc0000383ffff */
[----:B------:R-:W-:-:S00]  /*0480*/  NOP ;  /* 0x0000000000007918 */ /* 0x000fc00000000000 */
[----:B------:R-:W-:-:S00]  /*0490*/  NOP ;  /* 0x0000000000007918 */ /* 0x000fc00000000000 */
[----:B------:R-:W-:-:S00]  /*04a0*/  NOP ;  /* 0x0000000000007918 */ /* 0x000fc00000000000 */
[----:B------:R-:W-:-:S00]  /*04b0*/  NOP ;  /* 0x0000000000007918 */ /* 0x000fc00000000000 */
[----:B------:R-:W-:-:S00]  /*04c0*/  NOP ;  /* 0x0000000000007918 */ /* 0x000fc00000000000 */
[----:B------:R-:W-:-:S00]  /*04d0*/  NOP ;  /* 0x0000000000007918 */ /* 0x000fc00000000000 */
[----:B------:R-:W-:-:S00]  /*04e0*/  NOP ;  /* 0x0000000000007918 */ /* 0x000fc00000000000 */
[----:B------:R-:W-:-:S00]  /*04f0*/  NOP ;  /* 0x0000000000007918 */ /* 0x000fc00000000000 */
.L_x_1:


//--------------------- .nv.global.init           --------------------------
	.section	.nv.global.init,"aw",@progbits
.nv.global.init:
	.type		_$_str,@object
	.size		_$_str,(.L_0 - _$_str)
_$_str:
        /*0000*/ 	.byte	0x5f, 0x5f, 0x43, 0x55, 0x44, 0x41, 0x5f, 0x46, 0x54, 0x5a, 0x00
.L_0:


//--------------------- .nv.constant0.triton_poi_fused_add_reflection_pad2d_11 --------------------------
	.section	.nv.constant0.triton_poi_fused_add_reflection_pad2d_11,"a",@progbits
	.sectionflags	@""
	.align	4
.nv.constant0.triton_poi_fused_add_reflection_pad2d_11:
	.zero		572
